//
// Generated by NVIDIA NVVM Compiler
//
// Compiler Build ID: CL-36424714
// Cuda compilation tools, release 13.0, V13.0.88
// Based on NVVM 20.0.0
//

.version 9.0
.target sm_100
.address_size 64

	// .globl	_Z4demoPi
.extern .func  (.param .b32 func_retval0) vprintf
(
	.param .b64 vprintf_param_0,
	.param .b64 vprintf_param_1
)
;
.global .align 1 .b8 $str[7] = {116, 120, 61, 37, 100, 10};

.visible .entry _Z4demoPi(
	.param .u64 .ptr .align 1 _Z4demoPi_param_0
)
{
	.local .align 8 .b8 	__local_depot0[8];
	.reg .b64 	%SP;
	.reg .b64 	%SPL;
	.reg .b32 	%r<4>;
	.reg .b64 	%rd<9>;

	mov.u64 	%SPL, __local_depot0;
	cvta.local.u64 	%SP, %SPL;
	ld.param.u64 	%rd1, [_Z4demoPi_param_0];
	cvta.to.global.u64 	%rd2, %rd1;
	add.u64 	%rd3, %SP, 0;
	add.u64 	%rd4, %SPL, 0;
	mov.u32 	%r1, %tid.x;
	st.local.u32 	[%rd4], %r1;
	mov.u64 	%rd5, $str;
	cvta.global.u64 	%rd6, %rd5;
	{ // callseq 0, 0
	.param .b64 param0;
	st.param.b64 	[param0], %rd6;
	.param .b64 param1;
	st.param.b64 	[param1], %rd3;
	.param .b32 retval0;
	call.uni (retval0), 
	vprintf, 
	(
	param0, 
	param1
	);
	ld.param.b32 	%r2, [retval0];
	} // callseq 0
	mul.wide.u32 	%rd7, %r1, 4;
	add.s64 	%rd8, %rd2, %rd7;
	st.global.u32 	[%rd8], %r1;
	ret;

}


// ===== COMPILED SASS (sm_100) =====

	.target	sm_100

	.elftype	@"ET_EXEC"


//--------------------- .note.nv.tkinfo           --------------------------
	.section	.note.nv.tkinfo,"",@"SHT_NOTE"
	.sectionflags	@"SHF_NOTE_NV_TKINFO"
	.tkinfo
        /*0018*/ 	.word	0x00000002
        /*0030*/ 	.string	""
        /*0030*/ 	.string	"ptxas"
        /*0030*/ 	.string	"Cuda compilation tools, release 13.0, V13.0.88"
        /*0030*/ 	.string	"Build cuda_13.0.r13.0/compiler.36424714_0"
        /*0030*/ 	.string	"-arch sm_100 -m 64 "



//--------------------- .note.nv.cuinfo           --------------------------
	.section	.note.nv.cuinfo,"",@"SHT_NOTE"
	.sectionflags	@"SHF_NOTE_NV_CUINFO"
        /*0018*/ 	.short	0x0002
        /*001a*/ 	.short	0x0064
        /*001c*/ 	.short	0x0082
	.zero		2


//--------------------- .nv.info                  --------------------------
	.section	.nv.info,"",@"SHT_CUDA_INFO"
	.align	4


	//----- nvinfo : EIATTR_REGCOUNT
	.align		4
        /*0000*/ 	.byte	0x04, 0x2f
        /*0002*/ 	.short	(.L_2 - .L_1)
	.align		4
.L_1:
        /*0004*/ 	.word	index@(_Z4demoPi)
        /*0008*/ 	.word	0x00000018


	//----- nvinfo : EIATTR_FRAME_SIZE
	.align		4
.L_2:
        /*000c*/ 	.byte	0x04, 0x11
        /*000e*/ 	.short	(.L_4 - .L_3)
	.align		4
.L_3:
        /*0010*/ 	.word	index@(_Z4demoPi)
        /*0014*/ 	.word	0x00000008


	//----- nvinfo : EIATTR_MIN_STACK_SIZE
	.align		4
.L_4:
        /*0018*/ 	.byte	0x04, 0x12
        /*001a*/ 	.short	(.L_6 - .L_5)
	.align		4
.L_5:
        /*001c*/ 	.word	index@(_Z4demoPi)
        /*0020*/ 	.word	0x00000008
.L_6:


//--------------------- .nv.compat                --------------------------
	.section	.nv.compat,"",@"SHT_CUDA_COMPAT_INFO"
	.align	4
        /*0000*/ 	.byte	0x02, 0x09, 0x00, 0x00, 0x02, 0x02, 0x01, 0x00, 0x02, 0x05, 0x05, 0x00, 0x03, 0x07, 0x01, 0x01
        /*0010*/ 	.byte	0x02, 0x03, 0x00, 0x00, 0x02, 0x06, 0x01, 0x00, 0x04, 0x0b, 0x08, 0x00, 0x09, 0x00, 0x00, 0x00
        /*0020*/ 	.byte	0x00, 0x00, 0x00, 0x00


//--------------------- .nv.info._Z4demoPi        --------------------------
	.section	.nv.info._Z4demoPi,"",@"SHT_CUDA_INFO"
	.sectionflags	@""
	.align	4


	//----- nvinfo : EIATTR_CUDA_API_VERSION
	.align		4
        /*0000*/ 	.byte	0x04, 0x37
        /*0002*/ 	.short	(.L_8 - .L_7)
.L_7:
        /*0004*/ 	.word	0x00000082


	//----- nvinfo : EIATTR_KPARAM_INFO
	.align		4
.L_8:
        /*0008*/ 	.byte	0x04, 0x17
        /*000a*/ 	.short	(.L_10 - .L_9)
.L_9:
        /*000c*/ 	.word	0x00000000
        /*0010*/ 	.short	0x0000
        /*0012*/ 	.short	0x0000
        /*0014*/ 	.byte	0x00, 0xf5, 0x21, 0x00


	//----- nvinfo : EIATTR_SPARSE_MMA_MASK
	.align		4
.L_10:
        /*0018*/ 	.byte	0x03, 0x50
        /*001a*/ 	.short	0x0000


	//----- nvinfo : EIATTR_MAXREG_COUNT
	.align		4
        /*001c*/ 	.byte	0x03, 0x1b
        /*001e*/ 	.short	0x00ff


	//----- nvinfo : EIATTR_EXTERNS
	.align		4
        /*0020*/ 	.byte	0x04, 0x0f
        /*0022*/ 	.short	(.L_12 - .L_11)


	//   ....[0]....
	.align		4
.L_11:
        /*0024*/ 	.word	index@(vprintf)


	//----- nvinfo : EIATTR_MERCURY_ISA_VERSION
	.align		4
.L_12:
        /*0028*/ 	.byte	0x03, 0x5f
        /*002a*/ 	.short	0x0101


	//----- nvinfo : EIATTR_VRC_CTA_INIT_COUNT
	.align		4
        /*002c*/ 	.byte	0x02, 0x4a
	.zero		1
	.zero		1


	//----- nvinfo : EIATTR_SYSCALL_OFFSETS
	.align		4
        /*0030*/ 	.byte	0x04, 0x46
        /*0032*/ 	.short	(.L_14 - .L_13)


	//   ....[0]....
.L_13:
        /*0034*/ 	.word	0x000000f0


	//----- nvinfo : EIATTR_EXIT_INSTR_OFFSETS
	.align		4
.L_14:
        /*0038*/ 	.byte	0x04, 0x1c
        /*003a*/ 	.short	(.L_16 - .L_15)


	//   ....[0]....
.L_15:
        /*003c*/ 	.word	0x00000130


	//----- nvinfo : EIATTR_CBANK_PARAM_SIZE
	.align		4
.L_16:
        /*0040*/ 	.byte	0x03, 0x19
        /*0042*/ 	.short	0x0008


	//----- nvinfo : EIATTR_PARAM_CBANK
	.align		4
        /*0044*/ 	.byte	0x04, 0x0a
        /*0046*/ 	.short	(.L_18 - .L_17)
	.align		4
.L_17:
        /*0048*/ 	.word	index@(.nv.constant0._Z4demoPi)
        /*004c*/ 	.short	0x0380
        /*004e*/ 	.short	0x0008


	//----- nvinfo : EIATTR_SW_WAR
	.align		4
.L_18:
        /*0050*/ 	.byte	0x04, 0x36
        /*0052*/ 	.short	(.L_20 - .L_19)
.L_19:
        /*0054*/ 	.word	0x00000008
.L_20:


//--------------------- .nv.callgraph             --------------------------
	.section	.nv.callgraph,"",@"SHT_CUDA_CALLGRAPH"
	.align	4
	.sectionentsize	8
	.align		4
        /*0000*/ 	.word	0x00000000
	.align		4
        /*0004*/ 	.word	0xffffffff
	.align		4
        /*0008*/ 	.word	index@(_Z4demoPi)
	.align		4
        /*000c*/ 	.word	index@(vprintf)
	.align		4
        /*0010*/ 	.word	0x00000000
	.align		4
        /*0014*/ 	.word	0xfffffffe
	.align		4
        /*0018*/ 	.word	0x00000000
	.align		4
        /*001c*/ 	.word	0xfffffffd
	.align		4
        /*0020*/ 	.word	0x00000000
	.align		4
        /*0024*/ 	.word	0xfffffffc


//--------------------- .nv.constant4             --------------------------
	.section	.nv.constant4,"a",@progbits
	.align	8
	.align		8
.nv.constant4:
        /*0000*/ 	.dword	vprintf
	.align		8
        /*0008*/ 	.dword	$str


//--------------------- .text._Z4demoPi           --------------------------
	.section	.text._Z4demoPi,"ax",@progbits
	.align	128
        .global         _Z4demoPi
        .type           _Z4demoPi,@function
        .size           _Z4demoPi,(.L_x_2 - _Z4demoPi)
        .other          _Z4demoPi,@"STO_CUDA_ENTRY STV_DEFAULT"
_Z4demoPi:
.text._Z4demoPi:
[----:B------:R-:W0:Y:S01]  /*0000*/  LDC R1, c[0x0][0x37c] ;  /* 0x0000df00ff017b82 */ /* 0x000e220000000800 */
[----:B------:R-:W1:Y:S01]  /*0010*/  S2R R16, SR_TID.X ;  /* 0x0000000000107919 */ /* 0x000e620000002100 */
[----:B0-----:R-:W-:Y:S01]  /*0020*/  VIADD R1, R1, 0xfffffff8 ;  /* 0xfffffff801017836 */ /* 0x001fe20000000000 */
[----:B------:R-:W-:Y:S01]  /*0030*/  MOV R0, 0x0 ;  /* 0x0000000000007802 */ /* 0x000fe20000000f00 */
[----:B------:R-:W0:Y:S04]  /*0040*/  LDCU UR4, c[0x0][0x2f8] ;  /* 0x00005f00ff0477ac */ /* 0x000e280008000800 */
[----:B------:R2:W3:Y:S01]  /*0050*/  LDC.64 R2, c[0x4][R0] ;  /* 0x0100000000027b82 */ /* 0x0004e20000000a00 */
[----:B------:R-:W4:Y:S01]  /*0060*/  LDCU.64 UR6, c[0x4][0x8] ;  /* 0x01000100ff0677ac */ /* 0x000f220008000a00 */
[----:B------:R-:W5:Y:S01]  /*0070*/  LDCU UR5, c[0x0][0x2fc] ;  /* 0x00005f80ff0577ac */ /* 0x000f620008000800 */
[----:B------:R-:W1:Y:S01]  /*0080*/  LDCU.64 UR36, c[0x0][0x358] ;  /* 0x00006b00ff2477ac */ /* 0x000e620008000a00 */
[----:B0-----:R-:W-:Y:S01]  /*0090*/  IADD3 R6, P0, PT, R1, UR4, RZ ;  /* 0x0000000401067c10 */ /* 0x001fe2000ff1e0ff */
[----:B----4-:R-:W-:Y:S01]  /*00a0*/  IMAD.U32 R4, RZ, RZ, UR6 ;  /* 0x00000006ff047e24 */ /* 0x010fe2000f8e00ff */
[----:B------:R-:W-:-:S03]  /*00b0*/  MOV R5, UR7 ;  /* 0x0000000700057c02 */ /* 0x000fc60008000f00 */
[----:B-----5:R-:W-:Y:S01]  /*00c0*/  IMAD.X R7, RZ, RZ, UR5, P0 ;  /* 0x00000005ff077e24 */ /* 0x020fe200080e06ff */
[----:B-1----:R2:W-:Y:S07]  /*00d0*/  STL [R1], R16 ;  /* 0x0000001001007387 */ /* 0x0025ee0000100800 */
[----:B------:R-:W-:-:S07]  /*00e0*/  LEPC R20, `(.L_x_0) ;  /* 0x000000001014794e */ /* 0x000fce0000000000 */
[----:B--23--:R-:W-:Y:S05]  /*00f0*/  CALL.ABS.NOINC R2 ;  /* 0x0000000002007343 */ /* 0x00cfea0003c00000 */
.L_x_0:
[----:B------:R-:W0:Y:S02]  /*0100*/  LDC.64 R2, c[0x0][0x380] ;  /* 0x0000e000ff027b82 */ /* 0x000e240000000a00 */
[----:B0-----:R-:W-:-:S05]  /*0110*/  IMAD.WIDE.U32 R2, R16, 0x4, R2 ;  /* 0x0000000410027825 */ /* 0x001fca00078e0002 */
[----:B------:R-:W-:Y:S01]  /*0120*/  STG.E desc[UR36][R2.64], R16 ;  /* 0x0000001002007986 */ /* 0x000fe2000c101924 */
[----:B------:R-:W-:Y:S05]  /*0130*/  EXIT ;  /* 0x000000000000794d */ /* 0x000fea0003800000 */
.L_x_1:
[----:B------:R-:W-:-:S00]  /*0140*/  BRA `(.L_x_1) ;  /* 0xfffffffc00fc7947 */ /* 0x000fc0000383ffff */
[----:B------:R-:W-:-:S00]  /*0150*/  NOP ;  /* 0x0000000000007918 */ /* 0x000fc00000000000 */
        /* <DEDUP_REMOVED lines=10> */
.L_x_2:


//--------------------- .nv.global.init           --------------------------
	.section	.nv.global.init,"aw",@progbits
.nv.global.init:
	.type		$str,@object
	.size		$str,(.L_0 - $str)
$str:
        /*0000*/ 	.byte	0x74, 0x78, 0x3d, 0x25, 0x64, 0x0a, 0x00
.L_0:


//--------------------- .nv.shared.reserved.0     --------------------------
	.section	.nv.shared.reserved.0,"aw",@nobits
	.weak		__nv_reservedSMEM_offset_0_alias
	.size		__nv_reservedSMEM_offset_0_alias, 0, 64
	.other		__nv_reservedSMEM_offset_0_alias,@"STO_CUDA_RESERVED_SHARED STV_DEFAULT"
__nv_reservedSMEM_offset_0_alias:
	.zero		0
	.zero		64


//--------------------- .nv.constant0._Z4demoPi   --------------------------
	.section	.nv.constant0._Z4demoPi,"a",@progbits
	.sectionflags	@""
	.align	4
.nv.constant0._Z4demoPi:
	.zero		904


//--------------------- SYMBOLS --------------------------

	.type		.nv.reservedSmem.offset0,@object
	.size		.nv.reservedSmem.offset0,0x4
	.type		vprintf,@function
